	.headerflags	@"EF_CUDA_TEXMODE_UNIFIED EF_CUDA_64BIT_ADDRESS EF_CUDA_ACCELERATORS EF_CUDA_SM90 EF_CUDA_VIRTUAL_SM(EF_CUDA_SM90)"
	.elftype	@"ET_EXEC"


//--------------------- .nv.info                  --------------------------
	.section	.nv.info,"",@"SHT_CUDA_INFO"
	.align	4


	//----- nvinfo : EIATTR_REGCOUNT
	.align		4
        /*0000*/ 	.byte	0x04, 0x2f
        /*0002*/ 	.short	(.L_3 - .L_2)
	.align		4
.L_2:
        /*0004*/ 	.word	index@(triton_poi_fused_cat_4)
        /*0008*/ 	.word	0x00000016


	//----- nvinfo : EIATTR_MIN_STACK_SIZE
	.align		4
.L_3:
        /*000c*/ 	.byte	0x04, 0x12
        /*000e*/ 	.short	(.L_5 - .L_4)
	.align		4
.L_4:
        /*0010*/ 	.word	index@(triton_poi_fused_cat_4)
        /*0014*/ 	.word	0x00000000


	//----- nvinfo : EIATTR_FRAME_SIZE
	.align		4
.L_5:
        /*0018*/ 	.byte	0x04, 0x11
        /*001a*/ 	.short	(.L_7 - .L_6)
	.align		4
.L_6:
        /*001c*/ 	.word	index@(triton_poi_fused_cat_4)
        /*0020*/ 	.word	0x00000000


	//----- nvinfo : EIATTR_MIN_STACK_SIZE
	.align		4
.L_7:
        /*0024*/ 	.byte	0x04, 0x12
        /*0026*/ 	.short	(.L_9 - .L_8)
	.align		4
.L_8:
        /*0028*/ 	.word	index@(triton_poi_fused_cat_4)
        /*002c*/ 	.word	0x00000000
.L_9:


//--------------------- .nv.info.triton_poi_fused_cat_4 --------------------------
	.section	.nv.info.triton_poi_fused_cat_4,"",@"SHT_CUDA_INFO"
	.sectionflags	@""
	.align	4


	//----- nvinfo : EIATTR_CUDA_API_VERSION
	.align		4
        /*0000*/ 	.byte	0x04, 0x37
        /*0002*/ 	.short	(.L_11 - .L_10)
.L_10:
        /*0004*/ 	.word	0x0000007c


	//----- nvinfo : EIATTR_KPARAM_INFO
	.align		4
.L_11:
        /*0008*/ 	.byte	0x04, 0x17
        /*000a*/ 	.short	(.L_13 - .L_12)
.L_12:
        /*000c*/ 	.word	0x00000000
        /*0010*/ 	.short	0x0007
        /*0012*/ 	.short	0x0038
        /*0014*/ 	.byte	0x00, 0xf0, 0x11, 0x00


	//----- nvinfo : EIATTR_KPARAM_INFO
	.align		4
.L_13:
        /*0018*/ 	.byte	0x04, 0x17
        /*001a*/ 	.short	(.L_15 - .L_14)
.L_14:
        /*001c*/ 	.word	0x00000000
        /*0020*/ 	.short	0x0006
        /*0022*/ 	.short	0x0030
        /*0024*/ 	.byte	0x00, 0xf4, 0x21, 0x00


	//----- nvinfo : EIATTR_KPARAM_INFO
	.align		4
.L_15:
        /*0028*/ 	.byte	0x04, 0x17
        /*002a*/ 	.short	(.L_17 - .L_16)
.L_16:
        /*002c*/ 	.word	0x00000000
        /*0030*/ 	.short	0x0005
        /*0032*/ 	.short	0x0028
        /*0034*/ 	.byte	0x00, 0xf4, 0x21, 0x00


	//----- nvinfo : EIATTR_KPARAM_INFO
	.align		4
.L_17:
        /*0038*/ 	.byte	0x04, 0x17
        /*003a*/ 	.short	(.L_19 - .L_18)
.L_18:
        /*003c*/ 	.word	0x00000000
        /*0040*/ 	.short	0x0004
        /*0042*/ 	.short	0x0020
        /*0044*/ 	.byte	0x00, 0xf4, 0x21, 0x00


	//----- nvinfo : EIATTR_KPARAM_INFO
	.align		4
.L_19:
        /*0048*/ 	.byte	0x04, 0x17
        /*004a*/ 	.short	(.L_21 - .L_20)
.L_20:
        /*004c*/ 	.word	0x00000000
        /*0050*/ 	.short	0x0003
        /*0052*/ 	.short	0x0018
        /*0054*/ 	.byte	0x00, 0xf4, 0x21, 0x00


	//----- nvinfo : EIATTR_KPARAM_INFO
	.align		4
.L_21:
        /*0058*/ 	.byte	0x04, 0x17
        /*005a*/ 	.short	(.L_23 - .L_22)
.L_22:
        /*005c*/ 	.word	0x00000000
        /*0060*/ 	.short	0x0002
        /*0062*/ 	.short	0x0010
        /*0064*/ 	.byte	0x00, 0xf4, 0x21, 0x00


	//----- nvinfo : EIATTR_KPARAM_INFO
	.align		4
.L_23:
        /*0068*/ 	.byte	0x04, 0x17
        /*006a*/ 	.short	(.L_25 - .L_24)
.L_24:
        /*006c*/ 	.word	0x00000000
        /*0070*/ 	.short	0x0001
        /*0072*/ 	.short	0x0008
        /*0074*/ 	.byte	0x00, 0xf4, 0x21, 0x00


	//----- nvinfo : EIATTR_KPARAM_INFO
	.align		4
.L_25:
        /*0078*/ 	.byte	0x04, 0x17
        /*007a*/ 	.short	(.L_27 - .L_26)
.L_26:
        /*007c*/ 	.word	0x00000000
        /*0080*/ 	.short	0x0000
        /*0082*/ 	.short	0x0000
        /*0084*/ 	.byte	0x00, 0xf4, 0x21, 0x00


	//----- nvinfo : EIATTR_SPARSE_MMA_MASK
	.align		4
.L_27:
        /*0088*/ 	.byte	0x03, 0x50
        /*008a*/ 	.short	0x0000


	//----- nvinfo : EIATTR_MAXREG_COUNT
	.align		4
        /*008c*/ 	.byte	0x03, 0x1b
        /*008e*/ 	.short	0x00ff


	//----- nvinfo : EIATTR_EXIT_INSTR_OFFSETS
	.align		4
        /*0090*/ 	.byte	0x04, 0x1c
        /*0092*/ 	.short	(.L_29 - .L_28)


	//   ....[0]....
.L_28:
        /*0094*/ 	.word	0x000004e0


	//   ....[1]....
        /*0098*/ 	.word	0x00000500


	//----- nvinfo : EIATTR_REQNTID
	.align		4
.L_29:
        /*009c*/ 	.byte	0x04, 0x10
        /*009e*/ 	.short	(.L_31 - .L_30)
.L_30:
        /*00a0*/ 	.word	0x00000080
        /*00a4*/ 	.word	0x00000001
        /*00a8*/ 	.word	0x00000001


	//----- nvinfo : EIATTR_CBANK_PARAM_SIZE
	.align		4
.L_31:
        /*00ac*/ 	.byte	0x03, 0x19
        /*00ae*/ 	.short	0x003c


	//----- nvinfo : EIATTR_PARAM_CBANK
	.align		4
        /*00b0*/ 	.byte	0x04, 0x0a
        /*00b2*/ 	.short	(.L_33 - .L_32)
	.align		4
.L_32:
        /*00b4*/ 	.word	index@(.nv.constant0.triton_poi_fused_cat_4)
        /*00b8*/ 	.short	0x0210
        /*00ba*/ 	.short	0x003c


	//----- nvinfo : EIATTR_SW_WAR
	.align		4
.L_33:
        /*00bc*/ 	.byte	0x04, 0x36
        /*00be*/ 	.short	(.L_35 - .L_34)
.L_34:
        /*00c0*/ 	.word	0x00000008
.L_35:


//--------------------- .nv.callgraph             --------------------------
	.section	.nv.callgraph,"",@"SHT_CUDA_CALLGRAPH"
	.align	4
	.sectionentsize	8
	.align		4
        /*0000*/ 	.word	0x00000000
	.align		4
        /*0004*/ 	.word	0xffffffff
	.align		4
        /*0008*/ 	.word	0x00000000
	.align		4
        /*000c*/ 	.word	0xfffffffe
	.align		4
        /*0010*/ 	.word	0x00000000
	.align		4
        /*0014*/ 	.word	0xfffffffd
	.align		4
        /*0018*/ 	.word	0x00000000
	.align		4
        /*001c*/ 	.word	0xfffffffc


//--------------------- .nv.constant4             --------------------------
	.section	.nv.constant4,"a",@progbits
	.align	8
	.align		8
.nv.constant4:
        /*0000*/ 	.dword	_$_str
	.align		8
        /*0008*/ 	.dword	_$_str_$_2


//--------------------- .text.triton_poi_fused_cat_4 --------------------------
	.section	.text.triton_poi_fused_cat_4,"ax",@progbits
	.align	128
        .global         triton_poi_fused_cat_4
        .type           triton_poi_fused_cat_4,@function
        .size           triton_poi_fused_cat_4,(.L_x_1 - triton_poi_fused_cat_4)
        .other          triton_poi_fused_cat_4,@"STO_CUDA_ENTRY STV_DEFAULT"
triton_poi_fused_cat_4:
.text.triton_poi_fused_cat_4:
[----:B------:R-:W0:Y:S01]  /*0000*/  LDC R1, c[0x0][0x28] ;  /* 0x00000a00ff017b82 */ /* 0x000e220000000800 */
[----:B------:R-:W1:Y:S07]  /*0010*/  S2R R0, SR_TID.X ;  /* 0x0000000000007919 */ /* 0x000e6e0000002100 */
[----:B------:R-:W2:Y:S01]  /*0020*/  LDC.64 R16, c[0x0][0x220] ;  /* 0x00008800ff107b82 */ /* 0x000ea20000000a00 */
[----:B------:R-:W-:Y:S01]  /*0030*/  IMAD.MOV.U32 R4, RZ, RZ, RZ ;  /* 0x000000ffff047224 */ /* 0x000fe200078e00ff */
[----:B------:R-:W-:Y:S01]  /*0040*/  ULDC.64 UR4, c[0x0][0x208] ;  /* 0x0000820000047ab9 */ /* 0x000fe20000000a00 */
[----:B------:R-:W3:Y:S05]  /*0050*/  S2R R3, SR_CTAID.X ;  /* 0x0000000000037919 */ /* 0x000eea0000002500 */
[----:B------:R-:W4:Y:S08]  /*0060*/  LDC.64 R14, c[0x0][0x210] ;  /* 0x00008400ff0e7b82 */ /* 0x000f300000000a00 */
[----:B------:R-:W5:Y:S08]  /*0070*/  LDC.64 R10, c[0x0][0x218] ;  /* 0x00008600ff0a7b82 */ /* 0x000f700000000a00 */
[----:B------:R-:W4:Y:S01]  /*0080*/  LDC.64 R8, c[0x0][0x228] ;  /* 0x00008a00ff087b82 */ /* 0x000f220000000a00 */
[----:B------:R-:W-:Y:S01]  /*0090*/  IMAD.MOV.U32 R12, RZ, RZ, RZ ;  /* 0x000000ffff0c7224 */ /* 0x000fe200078e00ff */
[----:B------:R-:W-:Y:S01]  /*00a0*/  ULDC.64 UR6, c[0x0][0x238] ;  /* 0x00008e0000067ab9 */ /* 0x000fe20000000a00 */
[----:B-1----:R-:W-:-:S05]  /*00b0*/  LOP3.LUT R0, R0, 0x7f, RZ, 0xc0, !PT ;  /* 0x0000007f00007812 */ /* 0x002fca00078ec0ff */
[----:B---3--:R-:W-:-:S05]  /*00c0*/  IMAD R0, R3, 0x80, R0 ;  /* 0x0000008003007824 */ /* 0x008fca00078e0200 */
[----:B------:R-:W-:-:S04]  /*00d0*/  SHF.R.S32.HI R3, RZ, 0x1f, R0 ;  /* 0x0000001fff037819 */ /* 0x000fc80000011400 */
[----:B------:R-:W-:-:S04]  /*00e0*/  LEA.HI R6, R3, R0, RZ, 0x4 ;  /* 0x0000000003067211 */ /* 0x000fc800078f20ff */
[----:B------:R-:W-:-:S04]  /*00f0*/  SHF.R.S32.HI R5, RZ, 0x4, R6 ;  /* 0x00000004ff057819 */ /* 0x000fc80000011406 */
[----:B------:R-:W-:-:S04]  /*0100*/  LEA.HI R2, R5, R5, RZ, 0x3 ;  /* 0x0000000505027211 */ /* 0x000fc800078f18ff */
[----:B------:R-:W-:-:S05]  /*0110*/  LOP3.LUT R2, R2, 0xfffffff8, RZ, 0xc0, !PT ;  /* 0xfffffff802027812 */ /* 0x000fca00078ec0ff */
[----:B------:R-:W-:-:S04]  /*0120*/  IMAD.IADD R5, R5, 0x1, -R2 ;  /* 0x0000000105057824 */ /* 0x000fc800078e0a02 */
[C---:B--2---:R-:W-:Y:S01]  /*0130*/  IMAD.WIDE R16, R5.reuse, 0x4, R16 ;  /* 0x0000000405107825 */ /* 0x044fe200078e0210 */
[----:B------:R-:W-:-:S04]  /*0140*/  ISETP.GE.AND P2, PT, R5, 0x4, PT ;  /* 0x000000040500780c */ /* 0x000fc80003f46270 */
[----:B------:R-:W-:-:S13]  /*0150*/  ISETP.LT.AND P3, PT, R0, 0x200, !P2 ;  /* 0x000002000000780c */ /* 0x000fda0005761270 */
[----:B------:R5:W2:Y:S01]  /*0160*/  @P3 LDG.E.EL R4, desc[UR4][R16.64] ;  /* 0x0000000410043981 */ /* 0x000aa2000c2e1900 */
[----:B------:R-:W-:Y:S02]  /*0170*/  LEA.HI R7, R3, R0, RZ, 0x7 ;  /* 0x0000000003077211 */ /* 0x000fe400078f38ff */
[----:B------:R-:W1:Y:S02]  /*0180*/  LDC.64 R2, c[0x0][0x230] ;  /* 0x00008c00ff027b82 */ /* 0x000e640000000a00 */
[----:B------:R-:W-:Y:S02]  /*0190*/  SHF.R.S32.HI R13, RZ, 0x7, R7 ;  /* 0x00000007ff0d7819 */ /* 0x000fe40000011407 */
[----:B------:R-:W-:-:S03]  /*01a0*/  LOP3.LUT R7, R7, 0xffffff80, RZ, 0xc0, !PT ;  /* 0xffffff8007077812 */ /* 0x000fc600078ec0ff */
[----:B------:R-:W-:Y:S02]  /*01b0*/  IMAD.SHL.U32 R13, R13, 0x40, RZ ;  /* 0x000000400d0d7824 */ /* 0x000fe400078e00ff */
[----:B-----5:R-:W-:-:S03]  /*01c0*/  IMAD.WIDE R16, R5, 0x4, R10 ;  /* 0x0000000405107825 */ /* 0x020fc600078e020a */
[----:B------:R-:W-:Y:S01]  /*01d0*/  IADD3 R7, R13, R0, -R7 ;  /* 0x000000000d077210 */ /* 0x000fe20007ffe807 */
[----:B0---4-:R-:W-:-:S04]  /*01e0*/  IMAD.WIDE R18, R5, 0x4, R8 ;  /* 0x0000000405127825 */ /* 0x011fc800078e0208 */
[----:B------:R-:W-:-:S04]  /*01f0*/  IMAD.WIDE R14, R7, 0x4, R14 ;  /* 0x00000004070e7825 */ /* 0x000fc800078e020e */
[----:B------:R-:W-:Y:S01]  /*0200*/  IMAD.MOV.U32 R7, RZ, RZ, RZ ;  /* 0x000000ffff077224 */ /* 0x000fe200078e00ff */
[----:B------:R-:W-:Y:S01]  /*0210*/  LOP3.LUT R9, R6, 0xfffffff0, RZ, 0xc0, !PT ;  /* 0xfffffff006097812 */ /* 0x000fe200078ec0ff */
[----:B------:R0:W3:Y:S01]  /*0220*/  @P3 LDG.E R12, desc[UR4][R14.64] ;  /* 0x000000040e0c3981 */ /* 0x0000e2000c1e1900 */
[----:B------:R-:W-:-:S03]  /*0230*/  IMAD.MOV.U32 R10, RZ, RZ, RZ ;  /* 0x000000ffff0a7224 */ /* 0x000fc600078e00ff */
[----:B------:R-:W4:Y:S01]  /*0240*/  @P3 LDG.E.EL R7, desc[UR4][R16.64] ;  /* 0x0000000410073981 */ /* 0x000f22000c2e1900 */
[----:B------:R-:W-:Y:S02]  /*0250*/  IMAD.MOV.U32 R8, RZ, RZ, RZ ;  /* 0x000000ffff087224 */ /* 0x000fe400078e00ff */
[C---:B------:R-:W-:Y:S01]  /*0260*/  IMAD.IADD R6, R0.reuse, 0x1, -R9 ;  /* 0x0000000100067824 */ /* 0x040fe200078e0a09 */
[----:B------:R-:W-:Y:S01]  /*0270*/  ISETP.GE.AND P0, PT, R0, 0x200, PT ;  /* 0x000002000000780c */ /* 0x000fe20003f06270 */
[C---:B-1----:R-:W-:Y:S01]  /*0280*/  IMAD.WIDE R2, R5.reuse, 0x4, R2 ;  /* 0x0000000405027825 */ /* 0x042fe200078e0202 */
[----:B0-----:R-:W-:Y:S01]  /*0290*/  SHF.R.S32.HI R14, RZ, 0x1f, R13 ;  /* 0x0000001fff0e7819 */ /* 0x001fe2000001140d */
[----:B------:R-:W5:Y:S02]  /*02a0*/  @P3 LDG.E.EL R10, desc[UR4][R18.64] ;  /* 0x00000004120a3981 */ /* 0x000f64000c2e1900 */
[C---:B------:R-:W-:Y:S02]  /*02b0*/  IMAD.SHL.U32 R9, R5.reuse, 0x10, RZ ;  /* 0x0000001005097824 */ /* 0x040fe400078e00ff */
[----:B------:R0:W5:Y:S01]  /*02c0*/  @P3 LDG.E.EL R8, desc[UR4][R2.64] ;  /* 0x0000000402083981 */ /* 0x000162000c2e1900 */
[----:B------:R-:W-:-:S02]  /*02d0*/  ISETP.GT.AND P1, PT, R5, 0x3, !P0 ;  /* 0x000000030500780c */ /* 0x000fc40004724270 */
[----:B------:R-:W-:Y:S02]  /*02e0*/  IADD3 R13, P4, P5, R9, R6, R13 ;  /* 0x00000006090d7210 */ /* 0x000fe40007d9e00d */
[----:B------:R-:W-:Y:S02]  /*02f0*/  SHF.R.S32.HI R6, RZ, 0x1f, R6 ;  /* 0x0000001fff067819 */ /* 0x000fe40000011406 */
[----:B------:R-:W-:Y:S01]  /*0300*/  SHF.R.S32.HI R9, RZ, 0x1f, R9 ;  /* 0x0000001fff097819 */ /* 0x000fe20000011409 */
[----:B0-----:R-:W0:Y:S03]  /*0310*/  LDC.64 R2, c[0x0][0x240] ;  /* 0x00009000ff027b82 */ /* 0x001e260000000a00 */
[----:B------:R-:W-:Y:S01]  /*0320*/  IADD3.X R6, R9, R6, R14, P4, P5 ;  /* 0x0000000609067210 */ /* 0x000fe200027ea40e */
[----:B------:R-:W-:Y:S01]  /*0330*/  IMAD.MOV.U32 R9, RZ, RZ, RZ ;  /* 0x000000ffff097224 */ /* 0x000fe200078e00ff */
[----:B------:R-:W-:-:S04]  /*0340*/  LEA R14, P4, R13, UR6, 0x2 ;  /* 0x000000060d0e7c11 */ /* 0x000fc8000f8810ff */
[----:B------:R-:W-:-:S05]  /*0350*/  LEA.HI.X R15, R13, UR7, R6, 0x2, P4 ;  /* 0x000000070d0f7c11 */ /* 0x000fca000a0f1406 */
[----:B------:R-:W5:Y:S01]  /*0360*/  @P1 LDG.E R9, desc[UR4][R14.64+-0x100] ;  /* 0xffff00040e091981 */ /* 0x000f62000c1e1900 */
[----:B------:R-:W-:Y:S02]  /*0370*/  IMAD.MOV.U32 R6, RZ, RZ, 0x3e800000 ;  /* 0x3e800000ff067424 */ /* 0x000fe400078e00ff */
[----:B0-----:R-:W-:Y:S01]  /*0380*/  IMAD.WIDE R2, R0, 0x4, R2 ;  /* 0x0000000400027825 */ /* 0x001fe200078e0202 */
[----:B--2---:R-:W-:-:S05]  /*0390*/  SEL R4, R4, RZ, P3 ;  /* 0x000000ff04047207 */ /* 0x004fca0001800000 */
[----:B------:R-:W-:-:S04]  /*03a0*/  FADD R4, R4, 9.9999997473787516356e-06 ;  /* 0x3727c5ac04047421 */ /* 0x000fc80000000000 */
[----:B------:R-:W0:Y:S02]  /*03b0*/  MUFU.SQRT R5, R4 ;  /* 0x0000000400057308 */ /* 0x000e240000002000 */
[C---:B0-----:R-:W-:Y:S02]  /*03c0*/  FSETP.GT.AND P4, PT, R5.reuse, 8.50705917302346158658e+37, PT ;  /* 0x7e8000000500780b */ /* 0x041fe40003f84000 */
[----:B------:R-:W-:Y:S02]  /*03d0*/  FSETP.GEU.AND P5, PT, R5, 1.175494350822287508e-38, PT ;  /* 0x008000000500780b */ /* 0x000fe40003fae000 */
[----:B------:R-:W-:Y:S02]  /*03e0*/  FSEL R6, R6, 1, P4 ;  /* 0x3f80000006067808 */ /* 0x000fe40002000000 */
[----:B---3--:R-:W-:Y:S02]  /*03f0*/  SEL R12, R12, RZ, P3 ;  /* 0x000000ff0c0c7207 */ /* 0x008fe40001800000 */
[----:B----4-:R-:W-:-:S05]  /*0400*/  SEL R7, R7, RZ, P3 ;  /* 0x000000ff07077207 */ /* 0x010fca0001800000 */
[----:B------:R-:W-:Y:S01]  /*0410*/  @P4 FMUL R5, R5, 0.25 ;  /* 0x3e80000005054820 */ /* 0x000fe20000400000 */
[----:B------:R-:W-:Y:S01]  /*0420*/  FADD R4, R12, -R7 ;  /* 0x800000070c047221 */ /* 0x000fe20000000000 */
[----:B------:R-:W-:Y:S01]  /*0430*/  @!P5 FMUL R6, R6, 16777216 ;  /* 0x4b8000000606d820 */ /* 0x000fe20000400000 */
[----:B-----5:R-:W-:Y:S01]  /*0440*/  SEL R10, R10, RZ, P3 ;  /* 0x000000ff0a0a7207 */ /* 0x020fe20001800000 */
[----:B------:R-:W-:Y:S01]  /*0450*/  @!P5 FMUL R5, R5, 16777216 ;  /* 0x4b8000000505d820 */ /* 0x000fe20000400000 */
[----:B------:R-:W-:-:S05]  /*0460*/  SEL R8, R8, RZ, P3 ;  /* 0x000000ff08087207 */ /* 0x000fca0001800000 */
[----:B------:R-:W0:Y:S02]  /*0470*/  MUFU.RCP R5, R5 ;  /* 0x0000000500057308 */ /* 0x000e240000001000 */
[----:B0-----:R-:W-:-:S04]  /*0480*/  FMUL R7, R5, R6 ;  /* 0x0000000605077220 */ /* 0x001fc80000400000 */
[----:B------:R-:W-:-:S04]  /*0490*/  FMUL R7, R4, R7 ;  /* 0x0000000704077220 */ /* 0x000fc80000400000 */
[----:B------:R-:W-:-:S05]  /*04a0*/  FFMA R8, R7, R10, R8 ;  /* 0x0000000a07087223 */ /* 0x000fca0000000008 */
[----:B------:R-:W-:-:S04]  /*04b0*/  FSETP.GEU.AND P3, PT, R8, RZ, PT ;  /* 0x000000ff0800720b */ /* 0x000fc80003f6e000 */
[----:B------:R-:W-:Y:S02]  /*04c0*/  FSEL R5, R8, RZ, P3 ;  /* 0x000000ff08057208 */ /* 0x000fe40001800000 */
[----:B------:R-:W-:Y:S01]  /*04d0*/  @P2 SEL R5, R9, RZ, P1 ;  /* 0x000000ff09052207 */ /* 0x000fe20000800000 */
[----:B------:R-:W-:Y:S06]  /*04e0*/  @P0 EXIT ;  /* 0x000000000000094d */ /* 0x000fec0003800000 */
[----:B------:R-:W-:Y:S01]  /*04f0*/  STG.E desc[UR4][R2.64], R5 ;  /* 0x0000000502007986 */ /* 0x000fe2000c101904 */
[----:B------:R-:W-:Y:S05]  /*0500*/  EXIT ;  /* 0x000000000000794d */ /* 0x000fea0003800000 */
.L_x_0:
[----:B------:R-:W-:-:S00]  /*0510*/  BRA `(.L_x_0) ;  /* 0xfffffffc00fc7947 */ /* 0x000fc0000383ffff */
[----:B------:R-:W-:-:S00]  /*0520*/  NOP ;  /* 0x0000000000007918 */ /* 0x000fc00000000000 */
        /* <DEDUP_REMOVED lines=13> */
.L_x_1:


//--------------------- .nv.global.init           --------------------------
	.section	.nv.global.init,"aw",@progbits
.nv.global.init:
	.type		_$_str,@object
	.size		_$_str,(_$_str_$_2 - _$_str)
_$_str:
        /*0000*/ 	.byte	0x5f, 0x5f, 0x43, 0x55, 0x44, 0x41, 0x5f, 0x46, 0x54, 0x5a, 0x00
	.type		_$_str_$_2,@object
	.size		_$_str_$_2,(.L_1 - _$_str_$_2)
_$_str_$_2:
        /*000b*/ 	.byte	0x5f, 0x5f, 0x43, 0x55, 0x44, 0x41, 0x5f, 0x50, 0x52, 0x45, 0x43, 0x5f, 0x53, 0x51, 0x52, 0x54
        /*001b*/ 	.byte	0x00
.L_1:


//--------------------- .nv.constant0.triton_poi_fused_cat_4 --------------------------
	.section	.nv.constant0.triton_poi_fused_cat_4,"a",@progbits
	.sectionflags	@""
	.align	4
.nv.constant0.triton_poi_fused_cat_4:
	.zero		588
